	.headerflags	@"EF_CUDA_TEXMODE_UNIFIED EF_CUDA_64BIT_ADDRESS EF_CUDA_SM86 EF_CUDA_VIRTUAL_SM(EF_CUDA_SM86)"
	.elftype	@"ET_EXEC"


//--------------------- .nv.info                  --------------------------
	.section	.nv.info,"",@"SHT_CUDA_INFO"
	.align	4


	//----- nvinfo : EIATTR_REGCOUNT
	.align		4
        /*0000*/ 	.byte	0x04, 0x2f
        /*0002*/ 	.short	(.L_1 - .L_0)
	.align		4
.L_0:
        /*0004*/ 	.word	index@(triton_poi_fused__to_copy_1)
        /*0008*/ 	.word	0x00000008


	//----- nvinfo : EIATTR_MIN_STACK_SIZE
	.align		4
.L_1:
        /*000c*/ 	.byte	0x04, 0x12
        /*000e*/ 	.short	(.L_3 - .L_2)
	.align		4
.L_2:
        /*0010*/ 	.word	index@(triton_poi_fused__to_copy_1)
        /*0014*/ 	.word	0x00000000


	//----- nvinfo : EIATTR_FRAME_SIZE
	.align		4
.L_3:
        /*0018*/ 	.byte	0x04, 0x11
        /*001a*/ 	.short	(.L_5 - .L_4)
	.align		4
.L_4:
        /*001c*/ 	.word	index@(triton_poi_fused__to_copy_1)
        /*0020*/ 	.word	0x00000000


	//----- nvinfo : EIATTR_MIN_STACK_SIZE
	.align		4
.L_5:
        /*0024*/ 	.byte	0x04, 0x12
        /*0026*/ 	.short	(.L_7 - .L_6)
	.align		4
.L_6:
        /*0028*/ 	.word	index@(triton_poi_fused__to_copy_1)
        /*002c*/ 	.word	0x00000000
.L_7:


//--------------------- .nv.info.triton_poi_fused__to_copy_1 --------------------------
	.section	.nv.info.triton_poi_fused__to_copy_1,"",@"SHT_CUDA_INFO"
	.sectionflags	@""
	.align	4


	//----- nvinfo : EIATTR_CUDA_API_VERSION
	.align		4
        /*0000*/ 	.byte	0x04, 0x37
        /*0002*/ 	.short	(.L_9 - .L_8)
.L_8:
        /*0004*/ 	.word	0x0000007c


	//----- nvinfo : EIATTR_SW2861232_WAR
	.align		4
.L_9:
        /*0008*/ 	.byte	0x01, 0x35
	.zero		2


	//----- nvinfo : EIATTR_PARAM_CBANK
	.align		4
        /*000c*/ 	.byte	0x04, 0x0a
        /*000e*/ 	.short	(.L_11 - .L_10)
	.align		4
.L_10:
        /*0010*/ 	.word	index@(.nv.constant0.triton_poi_fused__to_copy_1)
        /*0014*/ 	.short	0x0160
        /*0016*/ 	.short	0x0020


	//----- nvinfo : EIATTR_CBANK_PARAM_SIZE
	.align		4
.L_11:
        /*0018*/ 	.byte	0x03, 0x19
        /*001a*/ 	.short	0x0020


	//----- nvinfo : EIATTR_KPARAM_INFO
	.align		4
        /*001c*/ 	.byte	0x04, 0x17
        /*001e*/ 	.short	(.L_13 - .L_12)
.L_12:
        /*0020*/ 	.word	0x00000000
        /*0024*/ 	.short	0x0003
        /*0026*/ 	.short	0x0018
        /*0028*/ 	.byte	0x00, 0xf4, 0x21, 0x00


	//----- nvinfo : EIATTR_KPARAM_INFO
	.align		4
.L_13:
        /*002c*/ 	.byte	0x04, 0x17
        /*002e*/ 	.short	(.L_15 - .L_14)
.L_14:
        /*0030*/ 	.word	0x00000000
        /*0034*/ 	.short	0x0002
        /*0036*/ 	.short	0x0010
        /*0038*/ 	.byte	0x00, 0xf0, 0x11, 0x00


	//----- nvinfo : EIATTR_KPARAM_INFO
	.align		4
.L_15:
        /*003c*/ 	.byte	0x04, 0x17
        /*003e*/ 	.short	(.L_17 - .L_16)
.L_16:
        /*0040*/ 	.word	0x00000000
        /*0044*/ 	.short	0x0001
        /*0046*/ 	.short	0x0008
        /*0048*/ 	.byte	0x00, 0xf4, 0x21, 0x00


	//----- nvinfo : EIATTR_KPARAM_INFO
	.align		4
.L_17:
        /*004c*/ 	.byte	0x04, 0x17
        /*004e*/ 	.short	(.L_19 - .L_18)
.L_18:
        /*0050*/ 	.word	0x00000000
        /*0054*/ 	.short	0x0000
        /*0056*/ 	.short	0x0000
        /*0058*/ 	.byte	0x00, 0xf4, 0x21, 0x00


	//----- nvinfo : EIATTR_MAXREG_COUNT
	.align		4
.L_19:
        /*005c*/ 	.byte	0x03, 0x1b
        /*005e*/ 	.short	0x00ff


	//----- nvinfo : EIATTR_EXIT_INSTR_OFFSETS
	.align		4
        /*0060*/ 	.byte	0x04, 0x1c
        /*0062*/ 	.short	(.L_21 - .L_20)


	//   ....[0]....
.L_20:
        /*0064*/ 	.word	0x000000f0


	//   ....[1]....
        /*0068*/ 	.word	0x00000130


	//----- nvinfo : EIATTR_REQNTID
	.align		4
.L_21:
        /*006c*/ 	.byte	0x04, 0x10
        /*006e*/ 	.short	(.L_23 - .L_22)
.L_22:
        /*0070*/ 	.word	0x00000080
        /*0074*/ 	.word	0x00000001
        /*0078*/ 	.word	0x00000001


	//----- nvinfo : EIATTR_CRS_STACK_SIZE
	.align		4
.L_23:
        /*007c*/ 	.byte	0x04, 0x1e
        /*007e*/ 	.short	(.L_25 - .L_24)
.L_24:
        /*0080*/ 	.word	0x00000000
.L_25:


//--------------------- .nv.callgraph             --------------------------
	.section	.nv.callgraph,"",@"SHT_CUDA_CALLGRAPH"
	.align	4
	.sectionentsize	8
	.align		4
        /*0000*/ 	.word	0x00000000
	.align		4
        /*0004*/ 	.word	0xffffffff
	.align		4
        /*0008*/ 	.word	0x00000000
	.align		4
        /*000c*/ 	.word	0xfffffffe
	.align		4
        /*0010*/ 	.word	0x00000000
	.align		4
        /*0014*/ 	.word	0xfffffffd
	.align		4
        /*0018*/ 	.word	0x00000000
	.align		4
        /*001c*/ 	.word	0xfffffffc


//--------------------- .nv.rel.action            --------------------------
	.section	.nv.rel.action,"",@"SHT_CUDA_RELOCINFO"
	.align	8
	.sectionentsize	8
        /*0000*/ 	.byte	0x73, 0x00, 0x00, 0x00, 0x00, 0x00, 0x00, 0x00, 0x00, 0x00, 0x00, 0x11, 0x25, 0x00, 0x05, 0x36


//--------------------- .nv.constant0.triton_poi_fused__to_copy_1 --------------------------
	.section	.nv.constant0.triton_poi_fused__to_copy_1,"a",@progbits
	.sectionflags	@""
	.align	4
.nv.constant0.triton_poi_fused__to_copy_1:
	.zero		384


//--------------------- .text.triton_poi_fused__to_copy_1 --------------------------
	.section	.text.triton_poi_fused__to_copy_1,"ax",@progbits
	.sectioninfo	@"SHI_REGISTERS=8"
	.align	128
        .global         triton_poi_fused__to_copy_1
        .type           triton_poi_fused__to_copy_1,@function
        .size           triton_poi_fused__to_copy_1,(.L_x_3 - triton_poi_fused__to_copy_1)
        .other          triton_poi_fused__to_copy_1,@"STO_CUDA_ENTRY STV_DEFAULT"
triton_poi_fused__to_copy_1:
.text.triton_poi_fused__to_copy_1:
[----:B------:R-:W-:Y:S02]  /*0000*/  IMAD.MOV.U32 R1, RZ, RZ, c[0x0][0x28] ;  /* 0x00000a00ff017624 */ /* 0x000fe400078e00ff */
[----:B------:R-:W0:Y:S01]  /*0010*/  S2R R0, SR_TID.X ;  /* 0x0000000000007919 */ /* 0x000e220000002100 */
[----:B------:R-:W-:Y:S01]  /*0020*/  ULDC.64 UR4, c[0x0][0x118] ;  /* 0x0000460000047ab9 */ /* 0x000fe20000000a00 */
[----:B------:R-:W-:Y:S01]  /*0030*/  BSSY B0, `(.L_x_0) ;  /* 0x000000b000007945 */ /* 0x000fe20003800000 */
[----:B------:R-:W-:Y:S01]  /*0040*/  IMAD.MOV.U32 R5, RZ, RZ, 0x2 ;  /* 0x00000002ff057424 */ /* 0x000fe200078e00ff */
[----:B------:R-:W1:Y:S01]  /*0050*/  S2R R3, SR_CTAID.X ;  /* 0x0000000000037919 */ /* 0x000e620000002500 */
[----:B------:R-:W-:Y:S02]  /*0060*/  MOV R2, RZ ;  /* 0x000000ff00027202 */ /* 0x000fe40000000f00 */
[----:B0-----:R-:W-:-:S04]  /*0070*/  LOP3.LUT R0, R0, 0x7f, RZ, 0xc0, !PT ;  /* 0x0000007f00007812 */ /* 0x001fc800078ec0ff */
[----:B-1----:R-:W-:-:S04]  /*0080*/  LEA R0, R3, R0, 0x7 ;  /* 0x0000000003007211 */ /* 0x002fc800078e38ff */
[----:B------:R-:W-:-:S13]  /*0090*/  ISETP.GE.AND P0, PT, R0, 0x1200, PT ;  /* 0x000012000000780c */ /* 0x000fda0003f06270 */
[----:B------:R-:W-:Y:S05]  /*00a0*/  @P0 BRA `(.L_x_1) ;  /* 0x0000003000000947 */ /* 0x000fea0003800000 */
[----:B------:R-:W-:-:S04]  /*00b0*/  IMAD.MOV.U32 R3, RZ, RZ, 0x4 ;  /* 0x00000004ff037424 */ /* 0x000fc800078e00ff */
[----:B------:R-:W-:-:S06]  /*00c0*/  IMAD.WIDE R2, R0, R3, c[0x0][0x160] ;  /* 0x0000580000027625 */ /* 0x000fcc00078e0203 */
[----:B------:R0:W5:Y:S02]  /*00d0*/  LDG.E R2, [R2.64] ;  /* 0x0000000402027981 */ /* 0x000164000c1e1900 */
.L_x_1:
[----:B------:R-:W-:Y:S05]  /*00e0*/  BSYNC B0 ;  /* 0x0000000000007941 */ /* 0x000fea0003800000 */
.L_x_0:
[----:B------:R-:W-:Y:S05]  /*00f0*/  @P0 EXIT ;  /* 0x000000000000094d */ /* 0x000fea0003800000 */
[----:B-----5:R-:W-:Y:S01]  /*0100*/  F2FP.BF16.PACK_AB R4, RZ, R2 ;  /* 0x00000002ff04723e */ /* 0x020fe200000010ff */
[----:B0-----:R-:W-:-:S05]  /*0110*/  IMAD.WIDE R2, R0, R5, c[0x0][0x168] ;  /* 0x00005a0000027625 */ /* 0x001fca00078e0205 */
[----:B------:R-:W-:Y:S01]  /*0120*/  STG.E.U16 [R2.64], R4 ;  /* 0x0000000402007986 */ /* 0x000fe2000c101504 */
[----:B------:R-:W-:Y:S05]  /*0130*/  EXIT ;  /* 0x000000000000794d */ /* 0x000fea0003800000 */
.L_x_2:
[----:B------:R-:W-:-:S00]  /*0140*/  BRA `(.L_x_2) ;  /* 0xfffffff000007947 */ /* 0x000fc0000383ffff */
[----:B------:R-:W-:-:S00]  /*0150*/  NOP ;  /* 0x0000000000007918 */ /* 0x000fc00000000000 */
        /* <DEDUP_REMOVED lines=10> */
.L_x_3:
